//
// Generated by NVIDIA NVVM Compiler
//
// Compiler Build ID: CL-36424714
// Cuda compilation tools, release 13.0, V13.0.88
// Based on NVVM 20.0.0
//

.version 9.0
.target sm_100
.address_size 64

	// .globl	_Z13vector_add_v1PKfS0_Pfi

.visible .entry _Z13vector_add_v1PKfS0_Pfi(
	.param .u64 .ptr .align 1 _Z13vector_add_v1PKfS0_Pfi_param_0,
	.param .u64 .ptr .align 1 _Z13vector_add_v1PKfS0_Pfi_param_1,
	.param .u64 .ptr .align 1 _Z13vector_add_v1PKfS0_Pfi_param_2,
	.param .u32 _Z13vector_add_v1PKfS0_Pfi_param_3
)
{
	.reg .pred 	%p<2>;
	.reg .b32 	%r<3>;
	.reg .b32 	%f<4>;
	.reg .b64 	%rd<11>;

	ld.param.u64 	%rd1, [_Z13vector_add_v1PKfS0_Pfi_param_0];
	ld.param.u64 	%rd2, [_Z13vector_add_v1PKfS0_Pfi_param_1];
	ld.param.u64 	%rd3, [_Z13vector_add_v1PKfS0_Pfi_param_2];
	ld.param.u32 	%r2, [_Z13vector_add_v1PKfS0_Pfi_param_3];
	mov.u32 	%r1, %tid.x;
	setp.ge.s32 	%p1, %r1, %r2;
	@%p1 bra 	$L__BB0_2;
	cvta.to.global.u64 	%rd4, %rd1;
	cvta.to.global.u64 	%rd5, %rd2;
	cvta.to.global.u64 	%rd6, %rd3;
	mul.wide.u32 	%rd7, %r1, 4;
	add.s64 	%rd8, %rd4, %rd7;
	ld.global.f32 	%f1, [%rd8];
	add.s64 	%rd9, %rd5, %rd7;
	ld.global.f32 	%f2, [%rd9];
	add.f32 	%f3, %f1, %f2;
	add.s64 	%rd10, %rd6, %rd7;
	st.global.f32 	[%rd10], %f3;
$L__BB0_2:
	ret;

}
	// .globl	_Z13vector_add_v2PKfS0_Pfi
.visible .entry _Z13vector_add_v2PKfS0_Pfi(
	.param .u64 .ptr .align 1 _Z13vector_add_v2PKfS0_Pfi_param_0,
	.param .u64 .ptr .align 1 _Z13vector_add_v2PKfS0_Pfi_param_1,
	.param .u64 .ptr .align 1 _Z13vector_add_v2PKfS0_Pfi_param_2,
	.param .u32 _Z13vector_add_v2PKfS0_Pfi_param_3
)
{
	.reg .pred 	%p<2>;
	.reg .b32 	%r<6>;
	.reg .b32 	%f<4>;
	.reg .b64 	%rd<11>;

	ld.param.u64 	%rd1, [_Z13vector_add_v2PKfS0_Pfi_param_0];
	ld.param.u64 	%rd2, [_Z13vector_add_v2PKfS0_Pfi_param_1];
	ld.param.u64 	%rd3, [_Z13vector_add_v2PKfS0_Pfi_param_2];
	ld.param.u32 	%r2, [_Z13vector_add_v2PKfS0_Pfi_param_3];
	mov.u32 	%r3, %ctaid.x;
	mov.u32 	%r4, %ntid.x;
	mov.u32 	%r5, %tid.x;
	mad.lo.s32 	%r1, %r3, %r4, %r5;
	setp.ge.s32 	%p1, %r1, %r2;
	@%p1 bra 	$L__BB1_2;
	cvta.to.global.u64 	%rd4, %rd1;
	cvta.to.global.u64 	%rd5, %rd2;
	cvta.to.global.u64 	%rd6, %rd3;
	mul.wide.s32 	%rd7, %r1, 4;
	add.s64 	%rd8, %rd4, %rd7;
	ld.global.f32 	%f1, [%rd8];
	add.s64 	%rd9, %rd5, %rd7;
	ld.global.f32 	%f2, [%rd9];
	add.f32 	%f3, %f1, %f2;
	add.s64 	%rd10, %rd6, %rd7;
	st.global.f32 	[%rd10], %f3;
$L__BB1_2:
	ret;

}
	// .globl	_Z13vector_add_v3PKfS0_Pfi
.visible .entry _Z13vector_add_v3PKfS0_Pfi(
	.param .u64 .ptr .align 1 _Z13vector_add_v3PKfS0_Pfi_param_0,
	.param .u64 .ptr .align 1 _Z13vector_add_v3PKfS0_Pfi_param_1,
	.param .u64 .ptr .align 1 _Z13vector_add_v3PKfS0_Pfi_param_2,
	.param .u32 _Z13vector_add_v3PKfS0_Pfi_param_3
)
{
	.reg .pred 	%p<7>;
	.reg .b32 	%r<31>;
	.reg .b32 	%f<16>;
	.reg .b64 	%rd<25>;

	ld.param.u64 	%rd4, [_Z13vector_add_v3PKfS0_Pfi_param_0];
	ld.param.u64 	%rd5, [_Z13vector_add_v3PKfS0_Pfi_param_1];
	ld.param.u64 	%rd6, [_Z13vector_add_v3PKfS0_Pfi_param_2];
	ld.param.u32 	%r12, [_Z13vector_add_v3PKfS0_Pfi_param_3];
	cvta.to.global.u64 	%rd1, %rd6;
	cvta.to.global.u64 	%rd2, %rd5;
	cvta.to.global.u64 	%rd3, %rd4;
	mov.u32 	%r13, %ntid.x;
	mov.u32 	%r14, %nctaid.x;
	mul.lo.s32 	%r1, %r13, %r14;
	mov.u32 	%r15, %ctaid.x;
	mov.u32 	%r16, %tid.x;
	mad.lo.s32 	%r29, %r15, %r13, %r16;
	setp.ge.s32 	%p1, %r29, %r12;
	@%p1 bra 	$L__BB2_7;
	add.s32 	%r17, %r29, %r1;
	max.s32 	%r18, %r12, %r17;
	setp.lt.s32 	%p2, %r17, %r12;
	selp.u32 	%r19, 1, 0, %p2;
	add.s32 	%r20, %r17, %r19;
	sub.s32 	%r21, %r18, %r20;
	div.u32 	%r22, %r21, %r1;
	add.s32 	%r3, %r22, %r19;
	and.b32  	%r23, %r3, 3;
	setp.eq.s32 	%p3, %r23, 3;
	@%p3 bra 	$L__BB2_4;
	add.s32 	%r24, %r3, 1;
	and.b32  	%r25, %r24, 3;
	neg.s32 	%r27, %r25;
$L__BB2_3:
	.pragma "nounroll";
	mul.wide.s32 	%rd7, %r29, 4;
	add.s64 	%rd8, %rd1, %rd7;
	add.s64 	%rd9, %rd2, %rd7;
	add.s64 	%rd10, %rd3, %rd7;
	ld.global.f32 	%f1, [%rd10];
	ld.global.f32 	%f2, [%rd9];
	add.f32 	%f3, %f1, %f2;
	st.global.f32 	[%rd8], %f3;
	add.s32 	%r29, %r29, %r1;
	add.s32 	%r27, %r27, 1;
	setp.ne.s32 	%p4, %r27, 0;
	@%p4 bra 	$L__BB2_3;
$L__BB2_4:
	setp.lt.u32 	%p5, %r3, 3;
	@%p5 bra 	$L__BB2_7;
	mul.wide.s32 	%rd15, %r1, 4;
	shl.b32 	%r26, %r1, 2;
$L__BB2_6:
	mul.wide.s32 	%rd11, %r29, 4;
	add.s64 	%rd12, %rd3, %rd11;
	ld.global.f32 	%f4, [%rd12];
	add.s64 	%rd13, %rd2, %rd11;
	ld.global.f32 	%f5, [%rd13];
	add.f32 	%f6, %f4, %f5;
	add.s64 	%rd14, %rd1, %rd11;
	st.global.f32 	[%rd14], %f6;
	add.s64 	%rd16, %rd12, %rd15;
	ld.global.f32 	%f7, [%rd16];
	add.s64 	%rd17, %rd13, %rd15;
	ld.global.f32 	%f8, [%rd17];
	add.f32 	%f9, %f7, %f8;
	add.s64 	%rd18, %rd14, %rd15;
	st.global.f32 	[%rd18], %f9;
	add.s64 	%rd19, %rd16, %rd15;
	ld.global.f32 	%f10, [%rd19];
	add.s64 	%rd20, %rd17, %rd15;
	ld.global.f32 	%f11, [%rd20];
	add.f32 	%f12, %f10, %f11;
	add.s64 	%rd21, %rd18, %rd15;
	st.global.f32 	[%rd21], %f12;
	add.s64 	%rd22, %rd19, %rd15;
	ld.global.f32 	%f13, [%rd22];
	add.s64 	%rd23, %rd20, %rd15;
	ld.global.f32 	%f14, [%rd23];
	add.f32 	%f15, %f13, %f14;
	add.s64 	%rd24, %rd21, %rd15;
	st.global.f32 	[%rd24], %f15;
	add.s32 	%r29, %r26, %r29;
	setp.lt.s32 	%p6, %r29, %r12;
	@%p6 bra 	$L__BB2_6;
$L__BB2_7:
	ret;

}


// ===== COMPILED SASS (sm_100) =====

	.target	sm_100

	.elftype	@"ET_EXEC"


//--------------------- .note.nv.tkinfo           --------------------------
	.section	.note.nv.tkinfo,"",@"SHT_NOTE"
	.sectionflags	@"SHF_NOTE_NV_TKINFO"
	.tkinfo
        /*0018*/ 	.word	0x00000002
        /*0030*/ 	.string	""
        /*0030*/ 	.string	"ptxas"
        /*0030*/ 	.string	"Cuda compilation tools, release 13.0, V13.0.88"
        /*0030*/ 	.string	"Build cuda_13.0.r13.0/compiler.36424714_0"
        /*0030*/ 	.string	"-arch sm_100 -m 64 "



//--------------------- .note.nv.cuinfo           --------------------------
	.section	.note.nv.cuinfo,"",@"SHT_NOTE"
	.sectionflags	@"SHF_NOTE_NV_CUINFO"
        /*0018*/ 	.short	0x0002
        /*001a*/ 	.short	0x0064
        /*001c*/ 	.short	0x0082
	.zero		2


//--------------------- .nv.info                  --------------------------
	.section	.nv.info,"",@"SHT_CUDA_INFO"
	.align	4


	//----- nvinfo : EIATTR_REGCOUNT
	.align		4
        /*0000*/ 	.byte	0x04, 0x2f
        /*0002*/ 	.short	(.L_1 - .L_0)
	.align		4
.L_0:
        /*0004*/ 	.word	index@(_Z13vector_add_v1PKfS0_Pfi)
        /*0008*/ 	.word	0x0000000c


	//----- nvinfo : EIATTR_FRAME_SIZE
	.align		4
.L_1:
        /*000c*/ 	.byte	0x04, 0x11
        /*000e*/ 	.short	(.L_3 - .L_2)
	.align		4
.L_2:
        /*0010*/ 	.word	index@(_Z13vector_add_v1PKfS0_Pfi)
        /*0014*/ 	.word	0x00000000


	//----- nvinfo : EIATTR_REGCOUNT
	.align		4
.L_3:
        /*0018*/ 	.byte	0x04, 0x2f
        /*001a*/ 	.short	(.L_5 - .L_4)
	.align		4
.L_4:
        /*001c*/ 	.word	index@(_Z13vector_add_v2PKfS0_Pfi)
        /*0020*/ 	.word	0x0000000c


	//----- nvinfo : EIATTR_FRAME_SIZE
	.align		4
.L_5:
        /*0024*/ 	.byte	0x04, 0x11
        /*0026*/ 	.short	(.L_7 - .L_6)
	.align		4
.L_6:
        /*0028*/ 	.word	index@(_Z13vector_add_v2PKfS0_Pfi)
        /*002c*/ 	.word	0x00000000


	//----- nvinfo : EIATTR_REGCOUNT
	.align		4
.L_7:
        /*0030*/ 	.byte	0x04, 0x2f
        /*0032*/ 	.short	(.L_9 - .L_8)
	.align		4
.L_8:
        /*0034*/ 	.word	index@(_Z13vector_add_v3PKfS0_Pfi)
        /*0038*/ 	.word	0x0000001a


	//----- nvinfo : EIATTR_FRAME_SIZE
	.align		4
.L_9:
        /*003c*/ 	.byte	0x04, 0x11
        /*003e*/ 	.short	(.L_11 - .L_10)
	.align		4
.L_10:
        /*0040*/ 	.word	index@(_Z13vector_add_v3PKfS0_Pfi)
        /*0044*/ 	.word	0x00000000


	//----- nvinfo : EIATTR_MIN_STACK_SIZE
	.align		4
.L_11:
        /*0048*/ 	.byte	0x04, 0x12
        /*004a*/ 	.short	(.L_13 - .L_12)
	.align		4
.L_12:
        /*004c*/ 	.word	index@(_Z13vector_add_v3PKfS0_Pfi)
        /*0050*/ 	.word	0x00000000


	//----- nvinfo : EIATTR_MIN_STACK_SIZE
	.align		4
.L_13:
        /*0054*/ 	.byte	0x04, 0x12
        /*0056*/ 	.short	(.L_15 - .L_14)
	.align		4
.L_14:
        /*0058*/ 	.word	index@(_Z13vector_add_v2PKfS0_Pfi)
        /*005c*/ 	.word	0x00000000


	//----- nvinfo : EIATTR_MIN_STACK_SIZE
	.align		4
.L_15:
        /*0060*/ 	.byte	0x04, 0x12
        /*0062*/ 	.short	(.L_17 - .L_16)
	.align		4
.L_16:
        /*0064*/ 	.word	index@(_Z13vector_add_v1PKfS0_Pfi)
        /*0068*/ 	.word	0x00000000
.L_17:


//--------------------- .nv.compat                --------------------------
	.section	.nv.compat,"",@"SHT_CUDA_COMPAT_INFO"
	.align	4
        /*0000*/ 	.byte	0x02, 0x09, 0x00, 0x00, 0x02, 0x02, 0x01, 0x00, 0x02, 0x05, 0x05, 0x00, 0x03, 0x07, 0x01, 0x01
        /*0010*/ 	.byte	0x02, 0x03, 0x00, 0x00, 0x02, 0x06, 0x01, 0x00, 0x04, 0x0b, 0x08, 0x00, 0x09, 0x00, 0x00, 0x00
        /*0020*/ 	.byte	0x00, 0x00, 0x00, 0x00


//--------------------- .nv.info._Z13vector_add_v3PKfS0_Pfi --------------------------
	.section	.nv.info._Z13vector_add_v3PKfS0_Pfi,"",@"SHT_CUDA_INFO"
	.sectionflags	@""
	.align	4


	//----- nvinfo : EIATTR_CUDA_API_VERSION
	.align		4
        /*0000*/ 	.byte	0x04, 0x37
        /*0002*/ 	.short	(.L_19 - .L_18)
.L_18:
        /*0004*/ 	.word	0x00000082


	//----- nvinfo : EIATTR_KPARAM_INFO
	.align		4
.L_19:
        /*0008*/ 	.byte	0x04, 0x17
        /*000a*/ 	.short	(.L_21 - .L_20)
.L_20:
        /*000c*/ 	.word	0x00000000
        /*0010*/ 	.short	0x0003
        /*0012*/ 	.short	0x0018
        /*0014*/ 	.byte	0x00, 0xf0, 0x11, 0x00


	//----- nvinfo : EIATTR_KPARAM_INFO
	.align		4
.L_21:
        /*0018*/ 	.byte	0x04, 0x17
        /*001a*/ 	.short	(.L_23 - .L_22)
.L_22:
        /*001c*/ 	.word	0x00000000
        /*0020*/ 	.short	0x0002
        /*0022*/ 	.short	0x0010
        /*0024*/ 	.byte	0x00, 0xf5, 0x21, 0x00


	//----- nvinfo : EIATTR_KPARAM_INFO
	.align		4
.L_23:
        /*0028*/ 	.byte	0x04, 0x17
        /*002a*/ 	.short	(.L_25 - .L_24)
.L_24:
        /*002c*/ 	.word	0x00000000
        /*0030*/ 	.short	0x0001
        /*0032*/ 	.short	0x0008
        /*0034*/ 	.byte	0x00, 0xf5, 0x21, 0x00


	//----- nvinfo : EIATTR_KPARAM_INFO
	.align		4
.L_25:
        /*0038*/ 	.byte	0x04, 0x17
        /*003a*/ 	.short	(.L_27 - .L_26)
.L_26:
        /*003c*/ 	.word	0x00000000
        /*0040*/ 	.short	0x0000
        /*0042*/ 	.short	0x0000
        /*0044*/ 	.byte	0x00, 0xf5, 0x21, 0x00


	//----- nvinfo : EIATTR_SPARSE_MMA_MASK
	.align		4
.L_27:
        /*0048*/ 	.byte	0x03, 0x50
        /*004a*/ 	.short	0x0000


	//----- nvinfo : EIATTR_MAXREG_COUNT
	.align		4
        /*004c*/ 	.byte	0x03, 0x1b
        /*004e*/ 	.short	0x00ff


	//----- nvinfo : EIATTR_MERCURY_ISA_VERSION
	.align		4
        /*0050*/ 	.byte	0x03, 0x5f
        /*0052*/ 	.short	0x0101


	//----- nvinfo : EIATTR_VRC_CTA_INIT_COUNT
	.align		4
        /*0054*/ 	.byte	0x02, 0x4a
	.zero		1
	.zero		1


	//----- nvinfo : EIATTR_EXIT_INSTR_OFFSETS
	.align		4
        /*0058*/ 	.byte	0x04, 0x1c
        /*005a*/ 	.short	(.L_29 - .L_28)


	//   ....[0]....
.L_28:
        /*005c*/ 	.word	0x00000090


	//   ....[1]....
        /*0060*/ 	.word	0x000003a0


	//   ....[2]....
        /*0064*/ 	.word	0x000005d0


	//----- nvinfo : EIATTR_CRS_STACK_SIZE
	.align		4
.L_29:
        /*0068*/ 	.byte	0x04, 0x1e
        /*006a*/ 	.short	(.L_31 - .L_30)
.L_30:
        /*006c*/ 	.word	0x00000000


	//----- nvinfo : EIATTR_CBANK_PARAM_SIZE
	.align		4
.L_31:
        /*0070*/ 	.byte	0x03, 0x19
        /*0072*/ 	.short	0x001c


	//----- nvinfo : EIATTR_PARAM_CBANK
	.align		4
        /*0074*/ 	.byte	0x04, 0x0a
        /*0076*/ 	.short	(.L_33 - .L_32)
	.align		4
.L_32:
        /*0078*/ 	.word	index@(.nv.constant0._Z13vector_add_v3PKfS0_Pfi)
        /*007c*/ 	.short	0x0380
        /*007e*/ 	.short	0x001c


	//----- nvinfo : EIATTR_SW_WAR
	.align		4
.L_33:
        /*0080*/ 	.byte	0x04, 0x36
        /*0082*/ 	.short	(.L_35 - .L_34)
.L_34:
        /*0084*/ 	.word	0x00000008
.L_35:


//--------------------- .nv.info._Z13vector_add_v2PKfS0_Pfi --------------------------
	.section	.nv.info._Z13vector_add_v2PKfS0_Pfi,"",@"SHT_CUDA_INFO"
	.sectionflags	@""
	.align	4


	//----- nvinfo : EIATTR_CUDA_API_VERSION
	.align		4
        /*0000*/ 	.byte	0x04, 0x37
        /*0002*/ 	.short	(.L_37 - .L_36)
.L_36:
        /*0004*/ 	.word	0x00000082


	//----- nvinfo : EIATTR_KPARAM_INFO
	.align		4
.L_37:
        /*0008*/ 	.byte	0x04, 0x17
        /*000a*/ 	.short	(.L_39 - .L_38)
.L_38:
        /*000c*/ 	.word	0x00000000
        /*0010*/ 	.short	0x0003
        /*0012*/ 	.short	0x0018
        /*0014*/ 	.byte	0x00, 0xf0, 0x11, 0x00


	//----- nvinfo : EIATTR_KPARAM_INFO
	.align		4
.L_39:
        /*0018*/ 	.byte	0x04, 0x17
        /*001a*/ 	.short	(.L_41 - .L_40)
.L_40:
        /*001c*/ 	.word	0x00000000
        /*0020*/ 	.short	0x0002
        /*0022*/ 	.short	0x0010
        /*0024*/ 	.byte	0x00, 0xf5, 0x21, 0x00


	//----- nvinfo : EIATTR_KPARAM_INFO
	.align		4
.L_41:
        /*0028*/ 	.byte	0x04, 0x17
        /*002a*/ 	.short	(.L_43 - .L_42)
.L_42:
        /*002c*/ 	.word	0x00000000
        /*0030*/ 	.short	0x0001
        /*0032*/ 	.short	0x0008
        /*0034*/ 	.byte	0x00, 0xf5, 0x21, 0x00


	//----- nvinfo : EIATTR_KPARAM_INFO
	.align		4
.L_43:
        /*0038*/ 	.byte	0x04, 0x17
        /*003a*/ 	.short	(.L_45 - .L_44)
.L_44:
        /*003c*/ 	.word	0x00000000
        /*0040*/ 	.short	0x0000
        /*0042*/ 	.short	0x0000
        /*0044*/ 	.byte	0x00, 0xf5, 0x21, 0x00


	//----- nvinfo : EIATTR_SPARSE_MMA_MASK
	.align		4
.L_45:
        /*0048*/ 	.byte	0x03, 0x50
        /*004a*/ 	.short	0x0000


	//----- nvinfo : EIATTR_MAXREG_COUNT
	.align		4
        /*004c*/ 	.byte	0x03, 0x1b
        /*004e*/ 	.short	0x00ff


	//----- nvinfo : EIATTR_MERCURY_ISA_VERSION
	.align		4
        /*0050*/ 	.byte	0x03, 0x5f
        /*0052*/ 	.short	0x0101


	//----- nvinfo : EIATTR_VRC_CTA_INIT_COUNT
	.align		4
        /*0054*/ 	.byte	0x02, 0x4a
	.zero		1
	.zero		1


	//----- nvinfo : EIATTR_EXIT_INSTR_OFFSETS
	.align		4
        /*0058*/ 	.byte	0x04, 0x1c
        /*005a*/ 	.short	(.L_47 - .L_46)


	//   ....[0]....
.L_46:
        /*005c*/ 	.word	0x00000070


	//   ....[1]....
        /*0060*/ 	.word	0x00000130


	//----- nvinfo : EIATTR_CBANK_PARAM_SIZE
	.align		4
.L_47:
        /*0064*/ 	.byte	0x03, 0x19
        /*0066*/ 	.short	0x001c


	//----- nvinfo : EIATTR_PARAM_CBANK
	.align		4
        /*0068*/ 	.byte	0x04, 0x0a
        /*006a*/ 	.short	(.L_49 - .L_48)
	.align		4
.L_48:
        /*006c*/ 	.word	index@(.nv.constant0._Z13vector_add_v2PKfS0_Pfi)
        /*0070*/ 	.short	0x0380
        /*0072*/ 	.short	0x001c


	//----- nvinfo : EIATTR_SW_WAR
	.align		4
.L_49:
        /*0074*/ 	.byte	0x04, 0x36
        /*0076*/ 	.short	(.L_51 - .L_50)
.L_50:
        /*0078*/ 	.word	0x00000008
.L_51:


//--------------------- .nv.info._Z13vector_add_v1PKfS0_Pfi --------------------------
	.section	.nv.info._Z13vector_add_v1PKfS0_Pfi,"",@"SHT_CUDA_INFO"
	.sectionflags	@""
	.align	4


	//----- nvinfo : EIATTR_CUDA_API_VERSION
	.align		4
        /*0000*/ 	.byte	0x04, 0x37
        /*0002*/ 	.short	(.L_53 - .L_52)
.L_52:
        /*0004*/ 	.word	0x00000082


	//----- nvinfo : EIATTR_KPARAM_INFO
	.align		4
.L_53:
        /*0008*/ 	.byte	0x04, 0x17
        /*000a*/ 	.short	(.L_55 - .L_54)
.L_54:
        /*000c*/ 	.word	0x00000000
        /*0010*/ 	.short	0x0003
        /*0012*/ 	.short	0x0018
        /*0014*/ 	.byte	0x00, 0xf0, 0x11, 0x00


	//----- nvinfo : EIATTR_KPARAM_INFO
	.align		4
.L_55:
        /*0018*/ 	.byte	0x04, 0x17
        /*001a*/ 	.short	(.L_57 - .L_56)
.L_56:
        /*001c*/ 	.word	0x00000000
        /*0020*/ 	.short	0x0002
        /*0022*/ 	.short	0x0010
        /*0024*/ 	.byte	0x00, 0xf5, 0x21, 0x00


	//----- nvinfo : EIATTR_KPARAM_INFO
	.align		4
.L_57:
        /*0028*/ 	.byte	0x04, 0x17
        /*002a*/ 	.short	(.L_59 - .L_58)
.L_58:
        /*002c*/ 	.word	0x00000000
        /*0030*/ 	.short	0x0001
        /*0032*/ 	.short	0x0008
        /*0034*/ 	.byte	0x00, 0xf5, 0x21, 0x00


	//----- nvinfo : EIATTR_KPARAM_INFO
	.align		4
.L_59:
        /*0038*/ 	.byte	0x04, 0x17
        /*003a*/ 	.short	(.L_61 - .L_60)
.L_60:
        /*003c*/ 	.word	0x00000000
        /*0040*/ 	.short	0x0000
        /*0042*/ 	.short	0x0000
        /*0044*/ 	.byte	0x00, 0xf5, 0x21, 0x00


	//----- nvinfo : EIATTR_SPARSE_MMA_MASK
	.align		4
.L_61:
        /*0048*/ 	.byte	0x03, 0x50
        /*004a*/ 	.short	0x0000


	//----- nvinfo : EIATTR_MAXREG_COUNT
	.align		4
        /*004c*/ 	.byte	0x03, 0x1b
        /*004e*/ 	.short	0x00ff


	//----- nvinfo : EIATTR_MERCURY_ISA_VERSION
	.align		4
        /*0050*/ 	.byte	0x03, 0x5f
        /*0052*/ 	.short	0x0101


	//----- nvinfo : EIATTR_VRC_CTA_INIT_COUNT
	.align		4
        /*0054*/ 	.byte	0x02, 0x4a
	.zero		1
	.zero		1


	//----- nvinfo : EIATTR_EXIT_INSTR_OFFSETS
	.align		4
        /*0058*/ 	.byte	0x04, 0x1c
        /*005a*/ 	.short	(.L_63 - .L_62)


	//   ....[0]....
.L_62:
        /*005c*/ 	.word	0x00000040


	//   ....[1]....
        /*0060*/ 	.word	0x00000100


	//----- nvinfo : EIATTR_CBANK_PARAM_SIZE
	.align		4
.L_63:
        /*0064*/ 	.byte	0x03, 0x19
        /*0066*/ 	.short	0x001c


	//----- nvinfo : EIATTR_PARAM_CBANK
	.align		4
        /*0068*/ 	.byte	0x04, 0x0a
        /*006a*/ 	.short	(.L_65 - .L_64)
	.align		4
.L_64:
        /*006c*/ 	.word	index@(.nv.constant0._Z13vector_add_v1PKfS0_Pfi)
        /*0070*/ 	.short	0x0380
        /*0072*/ 	.short	0x001c


	//----- nvinfo : EIATTR_SW_WAR
	.align		4
.L_65:
        /*0074*/ 	.byte	0x04, 0x36
        /*0076*/ 	.short	(.L_67 - .L_66)
.L_66:
        /*0078*/ 	.word	0x00000008
.L_67:


//--------------------- .nv.callgraph             --------------------------
	.section	.nv.callgraph,"",@"SHT_CUDA_CALLGRAPH"
	.align	4
	.sectionentsize	8
	.align		4
        /*0000*/ 	.word	0x00000000
	.align		4
        /*0004*/ 	.word	0xffffffff
	.align		4
        /*0008*/ 	.word	0x00000000
	.align		4
        /*000c*/ 	.word	0xfffffffe
	.align		4
        /*0010*/ 	.word	0x00000000
	.align		4
        /*0014*/ 	.word	0xfffffffd
	.align		4
        /*0018*/ 	.word	0x00000000
	.align		4
        /*001c*/ 	.word	0xfffffffc


//--------------------- .text._Z13vector_add_v3PKfS0_Pfi --------------------------
	.section	.text._Z13vector_add_v3PKfS0_Pfi,"ax",@progbits
	.align	128
        .global         _Z13vector_add_v3PKfS0_Pfi
        .type           _Z13vector_add_v3PKfS0_Pfi,@function
        .size           _Z13vector_add_v3PKfS0_Pfi,(.L_x_7 - _Z13vector_add_v3PKfS0_Pfi)
        .other          _Z13vector_add_v3PKfS0_Pfi,@"STO_CUDA_ENTRY STV_DEFAULT"
_Z13vector_add_v3PKfS0_Pfi:
.text._Z13vector_add_v3PKfS0_Pfi:
[----:B------:R-:W-:Y:S01]  /*0000*/  LDC R1, c[0x0][0x37c] ;  /* 0x0000df00ff017b82 */ /* 0x000fe20000000800 */
[----:B------:R-:W0:Y:S01]  /*0010*/  S2R R3, SR_CTAID.X ;  /* 0x0000000000037919 */ /* 0x000e220000002500 */
[----:B------:R-:W1:Y:S06]  /*0020*/  LDCU UR4, c[0x0][0x360] ;  /* 0x00006c00ff0477ac */ /* 0x000e6c0008000800 */
[----:B------:R-:W1:Y:S01]  /*0030*/  LDC R0, c[0x0][0x370] ;  /* 0x0000dc00ff007b82 */ /* 0x000e620000000800 */
[----:B------:R-:W0:Y:S01]  /*0040*/  S2R R2, SR_TID.X ;  /* 0x0000000000027919 */ /* 0x000e220000002100 */
[----:B------:R-:W2:Y:S01]  /*0050*/  LDCU UR6, c[0x0][0x398] ;  /* 0x00007300ff0677ac */ /* 0x000ea20008000800 */
[----:B-1----:R-:W-:-:S02]  /*0060*/  IMAD R0, R0, UR4, RZ ;  /* 0x0000000400007c24 */ /* 0x002fc4000f8e02ff */
[----:B0-----:R-:W-:-:S05]  /*0070*/  IMAD R3, R3, UR4, R2 ;  /* 0x0000000403037c24 */ /* 0x001fca000f8e0202 */
[----:B--2---:R-:W-:-:S13]  /*0080*/  ISETP.GE.AND P0, PT, R3, UR6, PT ;  /* 0x0000000603007c0c */ /* 0x004fda000bf06270 */
[----:B------:R-:W-:Y:S05]  /*0090*/  @P0 EXIT ;  /* 0x000000000000094d */ /* 0x000fea0003800000 */
[----:B------:R-:W0:Y:S01]  /*00a0*/  I2F.U32.RP R8, R0 ;  /* 0x0000000000087306 */ /* 0x000e220000209000 */
[----:B------:R-:W-:Y:S01]  /*00b0*/  IADD3 R2, PT, PT, R0, R3, RZ ;  /* 0x0000000300027210 */ /* 0x000fe20007ffe0ff */
[----:B------:R-:W1:Y:S01]  /*00c0*/  LDCU.64 UR4, c[0x0][0x358] ;  /* 0x00006b00ff0477ac */ /* 0x000e620008000a00 */
[----:B------:R-:W-:Y:S01]  /*00d0*/  IADD3 R9, PT, PT, RZ, -R0, RZ ;  /* 0x80000000ff097210 */ /* 0x000fe20007ffe0ff */
[----:B------:R-:W-:Y:S01]  /*00e0*/  BSSY.RECONVERGENT B0, `(.L_x_0) ;  /* 0x000002b000007945 */ /* 0x000fe20003800200 */
[C---:B------:R-:W-:Y:S02]  /*00f0*/  ISETP.GE.AND P0, PT, R2.reuse, UR6, PT ;  /* 0x0000000602007c0c */ /* 0x040fe4000bf06270 */
[----:B------:R-:W-:Y:S02]  /*0100*/  VIMNMX R7, PT, PT, R2, UR6, !PT ;  /* 0x0000000602077c48 */ /* 0x000fe4000ffe0100 */
[----:B------:R-:W-:Y:S02]  /*0110*/  SEL R6, RZ, 0x1, P0 ;  /* 0x00000001ff067807 */ /* 0x000fe40000000000 */
[----:B------:R-:W-:-:S02]  /*0120*/  ISETP.NE.U32.AND P2, PT, R0, RZ, PT ;  /* 0x000000ff0000720c */ /* 0x000fc40003f45070 */
[----:B------:R-:W-:Y:S01]  /*0130*/  IADD3 R7, PT, PT, R7, -R2, -R6 ;  /* 0x8000000207077210 */ /* 0x000fe20007ffe806 */
[----:B0-----:R-:W0:Y:S02]  /*0140*/  MUFU.RCP R8, R8 ;  /* 0x0000000800087308 */ /* 0x001e240000001000 */
[----:B0-----:R-:W-:-:S06]  /*0150*/  IADD3 R4, PT, PT, R8, 0xffffffe, RZ ;  /* 0x0ffffffe08047810 */ /* 0x001fcc0007ffe0ff */
[----:B------:R0:W2:Y:S02]  /*0160*/  F2I.FTZ.U32.TRUNC.NTZ R5, R4 ;  /* 0x0000000400057305 */ /* 0x0000a4000021f000 */
[----:B0-----:R-:W-:Y:S02]  /*0170*/  HFMA2 R4, -RZ, RZ, 0, 0 ;  /* 0x00000000ff047431 */ /* 0x001fe400000001ff */
[----:B--2---:R-:W-:-:S04]  /*0180*/  IMAD R9, R9, R5, RZ ;  /* 0x0000000509097224 */ /* 0x004fc800078e02ff */
[----:B------:R-:W-:-:S06]  /*0190*/  IMAD.HI.U32 R8, R5, R9, R4 ;  /* 0x0000000905087227 */ /* 0x000fcc00078e0004 */
[----:B------:R-:W-:-:S05]  /*01a0*/  IMAD.HI.U32 R5, R8, R7, RZ ;  /* 0x0000000708057227 */ /* 0x000fca00078e00ff */
[----:B------:R-:W-:-:S05]  /*01b0*/  IADD3 R2, PT, PT, -R5, RZ, RZ ;  /* 0x000000ff05027210 */ /* 0x000fca0007ffe1ff */
[----:B------:R-:W-:-:S05]  /*01c0*/  IMAD R7, R0, R2, R7 ;  /* 0x0000000200077224 */ /* 0x000fca00078e0207 */
[----:B------:R-:W-:-:S13]  /*01d0*/  ISETP.GE.U32.AND P0, PT, R7, R0, PT ;  /* 0x000000000700720c */ /* 0x000fda0003f06070 */
[----:B------:R-:W-:Y:S02]  /*01e0*/  @P0 IADD3 R7, PT, PT, -R0, R7, RZ ;  /* 0x0000000700070210 */ /* 0x000fe40007ffe1ff */
[----:B------:R-:W-:Y:S02]  /*01f0*/  @P0 IADD3 R5, PT, PT, R5, 0x1, RZ ;  /* 0x0000000105050810 */ /* 0x000fe40007ffe0ff */
[----:B------:R-:W-:-:S13]  /*0200*/  ISETP.GE.U32.AND P1, PT, R7, R0, PT ;  /* 0x000000000700720c */ /* 0x000fda0003f26070 */
[----:B------:R-:W-:Y:S02]  /*0210*/  @P1 IADD3 R5, PT, PT, R5, 0x1, RZ ;  /* 0x0000000105051810 */ /* 0x000fe40007ffe0ff */
[----:B------:R-:W-:-:S04]  /*0220*/  @!P2 LOP3.LUT R5, RZ, R0, RZ, 0x33, !PT ;  /* 0x00000000ff05a212 */ /* 0x000fc800078e33ff */
[----:B------:R-:W-:-:S04]  /*0230*/  IADD3 R2, PT, PT, R6, R5, RZ ;  /* 0x0000000506027210 */ /* 0x000fc80007ffe0ff */
[C---:B------:R-:W-:Y:S02]  /*0240*/  LOP3.LUT R4, R2.reuse, 0x3, RZ, 0xc0, !PT ;  /* 0x0000000302047812 */ /* 0x040fe400078ec0ff */
[----:B------:R-:W-:Y:S02]  /*0250*/  ISETP.GE.U32.AND P1, PT, R2, 0x3, PT ;  /* 0x000000030200780c */ /* 0x000fe40003f26070 */
[----:B------:R-:W-:-:S13]  /*0260*/  ISETP.NE.AND P0, PT, R4, 0x3, PT ;  /* 0x000000030400780c */ /* 0x000fda0003f05270 */
[----:B-1----:R-:W-:Y:S05]  /*0270*/  @!P0 BRA `(.L_x_1) ;  /* 0x0000000000448947 */ /* 0x002fea0003800000 */
[----:B------:R-:W0:Y:S01]  /*0280*/  LDC.64 R4, c[0x0][0x390] ;  /* 0x0000e400ff047b82 */ /* 0x000e220000000a00 */
[----:B------:R-:W-:-:S04]  /*0290*/  IADD3 R2, PT, PT, R2, 0x1, RZ ;  /* 0x0000000102027810 */ /* 0x000fc80007ffe0ff */
[----:B------:R-:W-:-:S03]  /*02a0*/  LOP3.LUT R2, R2, 0x3, RZ, 0xc0, !PT ;  /* 0x0000000302027812 */ /* 0x000fc600078ec0ff */
[----:B------:R-:W1:Y:S01]  /*02b0*/  LDC.64 R6, c[0x0][0x380] ;  /* 0x0000e000ff067b82 */ /* 0x000e620000000a00 */
[----:B------:R-:W-:-:S07]  /*02c0*/  IADD3 R2, PT, PT, -R2, RZ, RZ ;  /* 0x000000ff02027210 */ /* 0x000fce0007ffe1ff */
[----:B------:R-:W2:Y:S02]  /*02d0*/  LDC.64 R8, c[0x0][0x388] ;  /* 0x0000e200ff087b82 */ /* 0x000ea40000000a00 */
.L_x_2:
[----:B--2---:R-:W-:-:S04]  /*02e0*/  IMAD.WIDE R12, R3, 0x4, R8 ;  /* 0x00000004030c7825 */ /* 0x004fc800078e0208 */
[C---:B-1----:R-:W-:Y:S02]  /*02f0*/  IMAD.WIDE R14, R3.reuse, 0x4, R6 ;  /* 0x00000004030e7825 */ /* 0x042fe400078e0206 */
[----:B------:R-:W2:Y:S04]  /*0300*/  LDG.E R13, desc[UR4][R12.64] ;  /* 0x000000040c0d7981 */ /* 0x000ea8000c1e1900 */
[----:B------:R-:W2:Y:S01]  /*0310*/  LDG.E R14, desc[UR4][R14.64] ;  /* 0x000000040e0e7981 */ /* 0x000ea2000c1e1900 */
[----:B0--3--:R-:W-:Y:S01]  /*0320*/  IMAD.WIDE R10, R3, 0x4, R4 ;  /* 0x00000004030a7825 */ /* 0x009fe200078e0204 */
[----:B------:R-:W-:Y:S02]  /*0330*/  IADD3 R2, PT, PT, R2, 0x1, RZ ;  /* 0x0000000102027810 */ /* 0x000fe40007ffe0ff */
[----:B------:R-:W-:-:S02]  /*0340*/  IADD3 R3, PT, PT, R0, R3, RZ ;  /* 0x0000000300037210 */ /* 0x000fc40007ffe0ff */
[----:B------:R-:W-:Y:S01]  /*0350*/  ISETP.NE.AND P0, PT, R2, RZ, PT ;  /* 0x000000ff0200720c */ /* 0x000fe20003f05270 */
[----:B--2---:R-:W-:-:S05]  /*0360*/  FADD R17, R14, R13 ;  /* 0x0000000d0e117221 */ /* 0x004fca0000000000 */
[----:B------:R3:W-:Y:S07]  /*0370*/  STG.E desc[UR4][R10.64], R17 ;  /* 0x000000110a007986 */ /* 0x0007ee000c101904 */
[----:B------:R-:W-:Y:S05]  /*0380*/  @P0 BRA `(.L_x_2) ;  /* 0xfffffffc00d40947 */ /* 0x000fea000383ffff */
.L_x_1:
[----:B------:R-:W-:Y:S05]  /*0390*/  BSYNC.RECONVERGENT B0 ;  /* 0x0000000000007941 */ /* 0x000fea0003800200 */
.L_x_0:
[----:B------:R-:W-:Y:S05]  /*03a0*/  @!P1 EXIT ;  /* 0x000000000000994d */ /* 0x000fea0003800000 */
.L_x_3:
[----:B------:R-:W3:Y:S08]  /*03b0*/  LDC.64 R4, c[0x0][0x380] ;  /* 0x0000e000ff047b82 */ /* 0x000ef00000000a00 */
[----:B------:R-:W0:Y:S01]  /*03c0*/  LDC.64 R6, c[0x0][0x388] ;  /* 0x0000e200ff067b82 */ /* 0x000e220000000a00 */
[----:B---3--:R-:W-:-:S07]  /*03d0*/  IMAD.WIDE R10, R3, 0x4, R4 ;  /* 0x00000004030a7825 */ /* 0x008fce00078e0204 */
[----:B------:R-:W1:Y:S01]  /*03e0*/  LDC.64 R4, c[0x0][0x390] ;  /* 0x0000e400ff047b82 */ /* 0x000e620000000a00 */
[----:B--2---:R-:W2:Y:S01]  /*03f0*/  LDG.E R2, desc[UR4][R10.64] ;  /* 0x000000040a027981 */ /* 0x004ea2000c1e1900 */
[----:B0-----:R-:W-:-:S05]  /*0400*/  IMAD.WIDE R12, R3, 0x4, R6 ;  /* 0x00000004030c7825 */ /* 0x001fca00078e0206 */
[----:B------:R-:W2:Y:S01]  /*0410*/  LDG.E R7, desc[UR4][R12.64] ;  /* 0x000000040c077981 */ /* 0x000ea2000c1e1900 */
[----:B-1----:R-:W-:-:S04]  /*0420*/  IMAD.WIDE R16, R3, 0x4, R4 ;  /* 0x0000000403107825 */ /* 0x002fc800078e0204 */
[----:B------:R-:W-:-:S04]  /*0430*/  IMAD.WIDE R4, R0, 0x4, R10 ;  /* 0x0000000400047825 */ /* 0x000fc800078e020a */
[----:B--2---:R-:W-:Y:S01]  /*0440*/  FADD R19, R2, R7 ;  /* 0x0000000702137221 */ /* 0x004fe20000000000 */
[----:B------:R-:W-:-:S04]  /*0450*/  IMAD.WIDE R6, R0, 0x4, R12 ;  /* 0x0000000400067825 */ /* 0x000fc800078e020c */
[----:B------:R0:W-:Y:S04]  /*0460*/  STG.E desc[UR4][R16.64], R19 ;  /* 0x0000001310007986 */ /* 0x0001e8000c101904 */
[----:B------:R-:W2:Y:S04]  /*0470*/  LDG.E R2, desc[UR4][R4.64] ;  /* 0x0000000404027981 */ /* 0x000ea8000c1e1900 */
[----:B------:R-:W2:Y:S01]  /*0480*/  LDG.E R15, desc[UR4][R6.64] ;  /* 0x00000004060f7981 */ /* 0x000ea2000c1e1900 */
[----:B------:R-:W-:-:S04]  /*0490*/  IMAD.WIDE R8, R0, 0x4, R16 ;  /* 0x0000000400087825 */ /* 0x000fc800078e0210 */
[----:B------:R-:W-:-:S04]  /*04a0*/  IMAD.WIDE R10, R0, 0x4, R4 ;  /* 0x00000004000a7825 */ /* 0x000fc800078e0204 */
[----:B------:R-:W-:-:S04]  /*04b0*/  IMAD.WIDE R12, R0, 0x4, R6 ;  /* 0x00000004000c7825 */ /* 0x000fc800078e0206 */
[----:B--2---:R-:W-:-:S05]  /*04c0*/  FADD R21, R2, R15 ;  /* 0x0000000f02157221 */ /* 0x004fca0000000000 */
        /* <DEDUP_REMOVED lines=8> */
[----:B------:R-:W1:Y:S04]  /*0550*/  LDG.E R4, desc[UR4][R4.64] ;  /* 0x0000000404047981 */ /* 0x000e68000c1e1900 */
[----:B------:R-:W1:Y:S01]  /*0560*/  LDG.E R7, desc[UR4][R6.64] ;  /* 0x0000000406077981 */ /* 0x000e62000c1e1900 */
[C---:B0-----:R-:W-:Y:S01]  /*0570*/  IMAD.WIDE R16, R0.reuse, 0x4, R14 ;  /* 0x0000000400107825 */ /* 0x041fe200078e020e */
[----:B------:R-:W-:-:S04]  /*0580*/  LEA R3, R0, R3, 0x2 ;  /* 0x0000000300037211 */ /* 0x000fc800078e10ff */
[----:B------:R-:W-:Y:S01]  /*0590*/  ISETP.GE.AND P0, PT, R3, UR6, PT ;  /* 0x0000000603007c0c */ /* 0x000fe2000bf06270 */
[----:B-1----:R-:W-:-:S05]  /*05a0*/  FADD R9, R4, R7 ;  /* 0x0000000704097221 */ /* 0x002fca0000000000 */
[----:B------:R2:W-:Y:S07]  /*05b0*/  STG.E desc[UR4][R16.64], R9 ;  /* 0x0000000910007986 */ /* 0x0005ee000c101904 */
[----:B------:R-:W-:Y:S05]  /*05c0*/  @!P0 BRA `(.L_x_3) ;  /* 0xfffffffc00788947 */ /* 0x000fea000383ffff */
[----:B------:R-:W-:Y:S05]  /*05d0*/  EXIT ;  /* 0x000000000000794d */ /* 0x000fea0003800000 */
.L_x_4:
[----:B------:R-:W-:-:S00]  /*05e0*/  BRA `(.L_x_4) ;  /* 0xfffffffc00fc7947 */ /* 0x000fc0000383ffff */
[----:B------:R-:W-:-:S00]  /*05f0*/  NOP ;  /* 0x0000000000007918 */ /* 0x000fc00000000000 */
        /* <DEDUP_REMOVED lines=8> */
.L_x_7:


//--------------------- .text._Z13vector_add_v2PKfS0_Pfi --------------------------
	.section	.text._Z13vector_add_v2PKfS0_Pfi,"ax",@progbits
	.align	128
        .global         _Z13vector_add_v2PKfS0_Pfi
        .type           _Z13vector_add_v2PKfS0_Pfi,@function
        .size           _Z13vector_add_v2PKfS0_Pfi,(.L_x_8 - _Z13vector_add_v2PKfS0_Pfi)
        .other          _Z13vector_add_v2PKfS0_Pfi,@"STO_CUDA_ENTRY STV_DEFAULT"
_Z13vector_add_v2PKfS0_Pfi:
.text._Z13vector_add_v2PKfS0_Pfi:
[----:B------:R-:W-:Y:S01]  /*0000*/  LDC R1, c[0x0][0x37c] ;  /* 0x0000df00ff017b82 */ /* 0x000fe20000000800 */
[----:B------:R-:W0:Y:S07]  /*0010*/  S2R R0, SR_TID.X ;  /* 0x0000000000007919 */ /* 0x000e2e0000002100 */
[----:B------:R-:W0:Y:S01]  /*0020*/  S2UR UR4, SR_CTAID.X ;  /* 0x00000000000479c3 */ /* 0x000e220000002500 */
[----:B------:R-:W1:Y:S07]  /*0030*/  LDCU UR5, c[0x0][0x398] ;  /* 0x00007300ff0577ac */ /* 0x000e6e0008000800 */
[----:B------:R-:W0:Y:S02]  /*0040*/  LDC R9, c[0x0][0x360] ;  /* 0x0000d800ff097b82 */ /* 0x000e240000000800 */
[----:B0-----:R-:W-:-:S05]  /*0050*/  IMAD R9, R9, UR4, R0 ;  /* 0x0000000409097c24 */ /* 0x001fca000f8e0200 */
[----:B-1----:R-:W-:-:S13]  /*0060*/  ISETP.GE.AND P0, PT, R9, UR5, PT ;  /* 0x0000000509007c0c */ /* 0x002fda000bf06270 */
[----:B------:R-:W-:Y:S05]  /*0070*/  @P0 EXIT ;  /* 0x000000000000094d */ /* 0x000fea0003800000 */
[----:B------:R-:W0:Y:S01]  /*0080*/  LDC.64 R2, c[0x0][0x380] ;  /* 0x0000e000ff027b82 */ /* 0x000e220000000a00 */
[----:B------:R-:W1:Y:S07]  /*0090*/  LDCU.64 UR4, c[0x0][0x358] ;  /* 0x00006b00ff0477ac */ /* 0x000e6e0008000a00 */
[----:B------:R-:W2:Y:S08]  /*00a0*/  LDC.64 R4, c[0x0][0x388] ;  /* 0x0000e200ff047b82 */ /* 0x000eb00000000a00 */
[----:B------:R-:W3:Y:S01]  /*00b0*/  LDC.64 R6, c[0x0][0x390] ;  /* 0x0000e400ff067b82 */ /* 0x000ee20000000a00 */
[----:B0-----:R-:W-:-:S06]  /*00c0*/  IMAD.WIDE R2, R9, 0x4, R2 ;  /* 0x0000000409027825 */ /* 0x001fcc00078e0202 */
[----:B-1----:R-:W4:Y:S01]  /*00d0*/  LDG.E R2, desc[UR4][R2.64] ;  /* 0x0000000402027981 */ /* 0x002f22000c1e1900 */
[----:B--2---:R-:W-:-:S06]  /*00e0*/  IMAD.WIDE R4, R9, 0x4, R4 ;  /* 0x0000000409047825 */ /* 0x004fcc00078e0204 */
[----:B------:R-:W4:Y:S01]  /*00f0*/  LDG.E R5, desc[UR4][R4.64] ;  /* 0x0000000404057981 */ /* 0x000f22000c1e1900 */
[----:B---3--:R-:W-:-:S04]  /*0100*/  IMAD.WIDE R6, R9, 0x4, R6 ;  /* 0x0000000409067825 */ /* 0x008fc800078e0206 */
[----:B----4-:R-:W-:-:S05]  /*0110*/  FADD R9, R2, R5 ;  /* 0x0000000502097221 */ /* 0x010fca0000000000 */
[----:B------:R-:W-:Y:S01]  /*0120*/  STG.E desc[UR4][R6.64], R9 ;  /* 0x0000000906007986 */ /* 0x000fe2000c101904 */
[----:B------:R-:W-:Y:S05]  /*0130*/  EXIT ;  /* 0x000000000000794d */ /* 0x000fea0003800000 */
.L_x_5:
        /* <DEDUP_REMOVED lines=12> */
.L_x_8:


//--------------------- .text._Z13vector_add_v1PKfS0_Pfi --------------------------
	.section	.text._Z13vector_add_v1PKfS0_Pfi,"ax",@progbits
	.align	128
        .global         _Z13vector_add_v1PKfS0_Pfi
        .type           _Z13vector_add_v1PKfS0_Pfi,@function
        .size           _Z13vector_add_v1PKfS0_Pfi,(.L_x_9 - _Z13vector_add_v1PKfS0_Pfi)
        .other          _Z13vector_add_v1PKfS0_Pfi,@"STO_CUDA_ENTRY STV_DEFAULT"
_Z13vector_add_v1PKfS0_Pfi:
.text._Z13vector_add_v1PKfS0_Pfi:
[----:B------:R-:W-:Y:S01]  /*0000*/  LDC R1, c[0x0][0x37c] ;  /* 0x0000df00ff017b82 */ /* 0x000fe20000000800 */
[----:B------:R-:W0:Y:S01]  /*0010*/  S2R R9, SR_TID.X ;  /* 0x0000000000097919 */ /* 0x000e220000002100 */
[----:B------:R-:W0:Y:S02]  /*0020*/  LDCU UR4, c[0x0][0x398] ;  /* 0x00007300ff0477ac */ /* 0x000e240008000800 */
[----:B0-----:R-:W-:-:S13]  /*0030*/  ISETP.GE.AND P0, PT, R9, UR4, PT ;  /* 0x0000000409007c0c */ /* 0x001fda000bf06270 */
[----:B------:R-:W-:Y:S05]  /*0040*/  @P0 EXIT ;  /* 0x000000000000094d */ /* 0x000fea0003800000 */
[----:B------:R-:W0:Y:S01]  /*0050*/  LDC.64 R2, c[0x0][0x380] ;  /* 0x0000e000ff027b82 */ /* 0x000e220000000a00 */
[----:B------:R-:W1:Y:S07]  /*0060*/  LDCU.64 UR4, c[0x0][0x358] ;  /* 0x00006b00ff0477ac */ /* 0x000e6e0008000a00 */
[----:B------:R-:W2:Y:S08]  /*0070*/  LDC.64 R4, c[0x0][0x388] ;  /* 0x0000e200ff047b82 */ /* 0x000eb00000000a00 */
[----:B------:R-:W3:Y:S01]  /*0080*/  LDC.64 R6, c[0x0][0x390] ;  /* 0x0000e400ff067b82 */ /* 0x000ee20000000a00 */
[----:B0-----:R-:W-:-:S06]  /*0090*/  IMAD.WIDE.U32 R2, R9, 0x4, R2 ;  /* 0x0000000409027825 */ /* 0x001fcc00078e0002 */
[----:B-1----:R-:W4:Y:S01]  /*00a0*/  LDG.E R2, desc[UR4][R2.64] ;  /* 0x0000000402027981 */ /* 0x002f22000c1e1900 */
[----:B--2---:R-:W-:-:S06]  /*00b0*/  IMAD.WIDE.U32 R4, R9, 0x4, R4 ;  /* 0x0000000409047825 */ /* 0x004fcc00078e0004 */
[----:B------:R-:W4:Y:S01]  /*00c0*/  LDG.E R5, desc[UR4][R4.64] ;  /* 0x0000000404057981 */ /* 0x000f22000c1e1900 */
[----:B---3--:R-:W-:-:S04]  /*00d0*/  IMAD.WIDE.U32 R6, R9, 0x4, R6 ;  /* 0x0000000409067825 */ /* 0x008fc800078e0006 */
[----:B----4-:R-:W-:-:S05]  /*00e0*/  FADD R9, R2, R5 ;  /* 0x0000000502097221 */ /* 0x010fca0000000000 */
[----:B------:R-:W-:Y:S01]  /*00f0*/  STG.E desc[UR4][R6.64], R9 ;  /* 0x0000000906007986 */ /* 0x000fe2000c101904 */
[----:B------:R-:W-:Y:S05]  /*0100*/  EXIT ;  /* 0x000000000000794d */ /* 0x000fea0003800000 */
.L_x_6:
        /* <DEDUP_REMOVED lines=15> */
.L_x_9:


//--------------------- .nv.shared.reserved.0     --------------------------
	.section	.nv.shared.reserved.0,"aw",@nobits
	.weak		__nv_reservedSMEM_offset_0_alias
	.size		__nv_reservedSMEM_offset_0_alias, 0, 64
	.other		__nv_reservedSMEM_offset_0_alias,@"STO_CUDA_RESERVED_SHARED STV_DEFAULT"
__nv_reservedSMEM_offset_0_alias:
	.zero		0
	.zero		64


//--------------------- .nv.constant0._Z13vector_add_v3PKfS0_Pfi --------------------------
	.section	.nv.constant0._Z13vector_add_v3PKfS0_Pfi,"a",@progbits
	.sectionflags	@""
	.align	4
.nv.constant0._Z13vector_add_v3PKfS0_Pfi:
	.zero		924


//--------------------- .nv.constant0._Z13vector_add_v2PKfS0_Pfi --------------------------
	.section	.nv.constant0._Z13vector_add_v2PKfS0_Pfi,"a",@progbits
	.sectionflags	@""
	.align	4
.nv.constant0._Z13vector_add_v2PKfS0_Pfi:
	.zero		924


//--------------------- .nv.constant0._Z13vector_add_v1PKfS0_Pfi --------------------------
	.section	.nv.constant0._Z13vector_add_v1PKfS0_Pfi,"a",@progbits
	.sectionflags	@""
	.align	4
.nv.constant0._Z13vector_add_v1PKfS0_Pfi:
	.zero		924


//--------------------- SYMBOLS --------------------------

	.type		.nv.reservedSmem.offset0,@object
	.size		.nv.reservedSmem.offset0,0x4
